	.headerflags	@"EF_CUDA_TEXMODE_UNIFIED EF_CUDA_64BIT_ADDRESS EF_CUDA_ACCELERATORS EF_CUDA_SM90 EF_CUDA_VIRTUAL_SM(EF_CUDA_SM90)"
	.elftype	@"ET_EXEC"


//--------------------- .nv.info                  --------------------------
	.section	.nv.info,"",@"SHT_CUDA_INFO"
	.align	4


	//----- nvinfo : EIATTR_REGCOUNT
	.align		4
        /*0000*/ 	.byte	0x04, 0x2f
        /*0002*/ 	.short	(.L_1 - .L_0)
	.align		4
.L_0:
        /*0004*/ 	.word	index@(triton_poi_fused_repeat_1)
        /*0008*/ 	.word	0x0000000c


	//----- nvinfo : EIATTR_MIN_STACK_SIZE
	.align		4
.L_1:
        /*000c*/ 	.byte	0x04, 0x12
        /*000e*/ 	.short	(.L_3 - .L_2)
	.align		4
.L_2:
        /*0010*/ 	.word	index@(triton_poi_fused_repeat_1)
        /*0014*/ 	.word	0x00000000


	//----- nvinfo : EIATTR_FRAME_SIZE
	.align		4
.L_3:
        /*0018*/ 	.byte	0x04, 0x11
        /*001a*/ 	.short	(.L_5 - .L_4)
	.align		4
.L_4:
        /*001c*/ 	.word	index@(triton_poi_fused_repeat_1)
        /*0020*/ 	.word	0x00000000


	//----- nvinfo : EIATTR_MIN_STACK_SIZE
	.align		4
.L_5:
        /*0024*/ 	.byte	0x04, 0x12
        /*0026*/ 	.short	(.L_7 - .L_6)
	.align		4
.L_6:
        /*0028*/ 	.word	index@(triton_poi_fused_repeat_1)
        /*002c*/ 	.word	0x00000000
.L_7:


//--------------------- .nv.info.triton_poi_fused_repeat_1 --------------------------
	.section	.nv.info.triton_poi_fused_repeat_1,"",@"SHT_CUDA_INFO"
	.sectionflags	@""
	.align	4


	//----- nvinfo : EIATTR_CUDA_API_VERSION
	.align		4
        /*0000*/ 	.byte	0x04, 0x37
        /*0002*/ 	.short	(.L_9 - .L_8)
.L_8:
        /*0004*/ 	.word	0x0000007c


	//----- nvinfo : EIATTR_KPARAM_INFO
	.align		4
.L_9:
        /*0008*/ 	.byte	0x04, 0x17
        /*000a*/ 	.short	(.L_11 - .L_10)
.L_10:
        /*000c*/ 	.word	0x00000000
        /*0010*/ 	.short	0x0002
        /*0012*/ 	.short	0x0010
        /*0014*/ 	.byte	0x00, 0xf0, 0x11, 0x00


	//----- nvinfo : EIATTR_KPARAM_INFO
	.align		4
.L_11:
        /*0018*/ 	.byte	0x04, 0x17
        /*001a*/ 	.short	(.L_13 - .L_12)
.L_12:
        /*001c*/ 	.word	0x00000000
        /*0020*/ 	.short	0x0001
        /*0022*/ 	.short	0x0008
        /*0024*/ 	.byte	0x00, 0xf4, 0x21, 0x00


	//----- nvinfo : EIATTR_KPARAM_INFO
	.align		4
.L_13:
        /*0028*/ 	.byte	0x04, 0x17
        /*002a*/ 	.short	(.L_15 - .L_14)
.L_14:
        /*002c*/ 	.word	0x00000000
        /*0030*/ 	.short	0x0000
        /*0032*/ 	.short	0x0000
        /*0034*/ 	.byte	0x00, 0xf4, 0x21, 0x00


	//----- nvinfo : EIATTR_SPARSE_MMA_MASK
	.align		4
.L_15:
        /*0038*/ 	.byte	0x03, 0x50
        /*003a*/ 	.short	0x0000


	//----- nvinfo : EIATTR_MAXREG_COUNT
	.align		4
        /*003c*/ 	.byte	0x03, 0x1b
        /*003e*/ 	.short	0x00ff


	//----- nvinfo : EIATTR_EXIT_INSTR_OFFSETS
	.align		4
        /*0040*/ 	.byte	0x04, 0x1c
        /*0042*/ 	.short	(.L_17 - .L_16)


	//   ....[0]....
.L_16:
        /*0044*/ 	.word	0x00000160


	//   ....[1]....
        /*0048*/ 	.word	0x00000180


	//----- nvinfo : EIATTR_REQNTID
	.align		4
.L_17:
        /*004c*/ 	.byte	0x04, 0x10
        /*004e*/ 	.short	(.L_19 - .L_18)
.L_18:
        /*0050*/ 	.word	0x00000080
        /*0054*/ 	.word	0x00000001
        /*0058*/ 	.word	0x00000001


	//----- nvinfo : EIATTR_CRS_STACK_SIZE
	.align		4
.L_19:
        /*005c*/ 	.byte	0x04, 0x1e
        /*005e*/ 	.short	(.L_21 - .L_20)
.L_20:
        /*0060*/ 	.word	0x00000000


	//----- nvinfo : EIATTR_CBANK_PARAM_SIZE
	.align		4
.L_21:
        /*0064*/ 	.byte	0x03, 0x19
        /*0066*/ 	.short	0x0014


	//----- nvinfo : EIATTR_PARAM_CBANK
	.align		4
        /*0068*/ 	.byte	0x04, 0x0a
        /*006a*/ 	.short	(.L_23 - .L_22)
	.align		4
.L_22:
        /*006c*/ 	.word	index@(.nv.constant0.triton_poi_fused_repeat_1)
        /*0070*/ 	.short	0x0210
        /*0072*/ 	.short	0x0014


	//----- nvinfo : EIATTR_SW_WAR
	.align		4
.L_23:
        /*0074*/ 	.byte	0x04, 0x36
        /*0076*/ 	.short	(.L_25 - .L_24)
.L_24:
        /*0078*/ 	.word	0x00000008
.L_25:


//--------------------- .nv.callgraph             --------------------------
	.section	.nv.callgraph,"",@"SHT_CUDA_CALLGRAPH"
	.align	4
	.sectionentsize	8
	.align		4
        /*0000*/ 	.word	0x00000000
	.align		4
        /*0004*/ 	.word	0xffffffff
	.align		4
        /*0008*/ 	.word	0x00000000
	.align		4
        /*000c*/ 	.word	0xfffffffe
	.align		4
        /*0010*/ 	.word	0x00000000
	.align		4
        /*0014*/ 	.word	0xfffffffd
	.align		4
        /*0018*/ 	.word	0x00000000
	.align		4
        /*001c*/ 	.word	0xfffffffc


//--------------------- .text.triton_poi_fused_repeat_1 --------------------------
	.section	.text.triton_poi_fused_repeat_1,"ax",@progbits
	.align	128
        .global         triton_poi_fused_repeat_1
        .type           triton_poi_fused_repeat_1,@function
        .size           triton_poi_fused_repeat_1,(.L_x_3 - triton_poi_fused_repeat_1)
        .other          triton_poi_fused_repeat_1,@"STO_CUDA_ENTRY STV_DEFAULT"
triton_poi_fused_repeat_1:
.text.triton_poi_fused_repeat_1:
[----:B------:R-:W0:Y:S02]  /*0000*/  LDC R1, c[0x0][0x28] ;  /* 0x00000a00ff017b82 */ /* 0x000e240000000800 */
[----:B------:R-:W1:Y:S01]  /*0010*/  S2R R0, SR_TID.X ;  /* 0x0000000000007919 */ /* 0x000e620000002100 */
[----:B------:R-:W2:Y:S01]  /*0020*/  LDC.64 R4, c[0x0][0x218] ;  /* 0x00008600ff047b82 */ /* 0x000ea20000000a00 */
[----:B------:R-:W-:Y:S01]  /*0030*/  ULDC.64 UR4, c[0x0][0x208] ;  /* 0x0000820000047ab9 */ /* 0x000fe20000000a00 */
[----:B------:R-:W-:Y:S01]  /*0040*/  BSSY B0, `(.L_x_0) ;  /* 0x0000011000007945 */ /* 0x000fe20003800000 */
[----:B------:R-:W3:Y:S05]  /*0050*/  S2R R7, SR_CTAID.X ;  /* 0x0000000000077919 */ /* 0x000eea0000002500 */
[----:B------:R-:W4:Y:S01]  /*0060*/  LDC.64 R2, c[0x0][0x210] ;  /* 0x00008400ff027b82 */ /* 0x000f220000000a00 */
[----:B-1----:R-:W-:Y:S01]  /*0070*/  IMAD.SHL.U32 R0, R0, 0x2, RZ ;  /* 0x0000000200007824 */ /* 0x002fe200078e00ff */
[----:B---3--:R-:W-:-:S04]  /*0080*/  SHF.R.S32.HI R6, RZ, 0x17, R7 ;  /* 0x00000017ff067819 */ /* 0x008fc80000011407 */
[----:B------:R-:W-:-:S05]  /*0090*/  LOP3.LUT R0, R0, 0xfe, RZ, 0xc0, !PT ;  /* 0x000000fe00007812 */ /* 0x000fca00078ec0ff */
[----:B------:R-:W-:Y:S01]  /*00a0*/  IMAD R7, R7, 0x100, R0 ;  /* 0x0000010007077824 */ /* 0x000fe200078e0200 */
[----:B------:R-:W-:-:S03]  /*00b0*/  SGXT R0, R6, 0x1 ;  /* 0x000000010600781a */ /* 0x000fc60000000200 */
[C---:B--2---:R-:W-:Y:S01]  /*00c0*/  IMAD.WIDE R4, R7.reuse, 0x4, R4 ;  /* 0x0000000407047825 */ /* 0x044fe200078e0204 */
[----:B------:R-:W-:Y:S02]  /*00d0*/  ISETP.GE.AND P0, PT, R7, 0x100, PT ;  /* 0x000001000700780c */ /* 0x000fe40003f06270 */
[----:B------:R-:W-:-:S04]  /*00e0*/  LEA.HI R0, R0, R7, RZ, 0x6 ;  /* 0x0000000700007211 */ /* 0x000fc800078f30ff */
[----:B------:R-:W-:-:S05]  /*00f0*/  LOP3.LUT R0, R0, 0xffffffc0, RZ, 0xc0, !PT ;  /* 0xffffffc000007812 */ /* 0x000fca00078ec0ff */
[----:B------:R-:W-:Y:S01]  /*0100*/  IMAD.IADD R9, R7, 0x1, -R0 ;  /* 0x0000000107097824 */ /* 0x000fe200078e0a00 */
[----:B------:R-:W-:-:S03]  /*0110*/  CS2R R6, SRZ ;  /* 0x0000000000067805 */ /* 0x000fc6000001ff00 */
[----:B----4-:R-:W-:Y:S01]  /*0120*/  IMAD.WIDE R2, R9, 0x4, R2 ;  /* 0x0000000409027825 */ /* 0x010fe200078e0202 */
[----:B------:R-:W-:Y:S06]  /*0130*/  @P0 BRA `(.L_x_1) ;  /* 0x0000000000040947 */ /* 0x000fec0003800000 */
[----:B------:R1:W5:Y:S02]  /*0140*/  LDG.E.64 R6, desc[UR4][R2.64] ;  /* 0x0000000402067981 */ /* 0x000364000c1e1b00 */
.L_x_1:
[----:B------:R-:W-:Y:S05]  /*0150*/  BSYNC B0 ;  /* 0x0000000000007941 */ /* 0x000fea0003800000 */
.L_x_0:
[----:B------:R-:W-:Y:S05]  /*0160*/  @P0 EXIT ;  /* 0x000000000000094d */ /* 0x000fea0003800000 */
[----:B-----5:R-:W-:Y:S01]  /*0170*/  STG.E.64 desc[UR4][R4.64], R6 ;  /* 0x0000000604007986 */ /* 0x020fe2000c101b04 */
[----:B------:R-:W-:Y:S05]  /*0180*/  EXIT ;  /* 0x000000000000794d */ /* 0x000fea0003800000 */
.L_x_2:
[----:B------:R-:W-:-:S00]  /*0190*/  BRA `(.L_x_2) ;  /* 0xfffffffc00fc7947 */ /* 0x000fc0000383ffff */
[----:B------:R-:W-:-:S00]  /*01a0*/  NOP ;  /* 0x0000000000007918 */ /* 0x000fc00000000000 */
        /* <DEDUP_REMOVED lines=13> */
.L_x_3:


//--------------------- .nv.constant0.triton_poi_fused_repeat_1 --------------------------
	.section	.nv.constant0.triton_poi_fused_repeat_1,"a",@progbits
	.sectionflags	@""
	.align	4
.nv.constant0.triton_poi_fused_repeat_1:
	.zero		548
